	.headerflags	@"EF_CUDA_TEXMODE_UNIFIED EF_CUDA_64BIT_ADDRESS EF_CUDA_ACCELERATORS EF_CUDA_SM90 EF_CUDA_VIRTUAL_SM(EF_CUDA_SM90)"
	.elftype	@"ET_EXEC"


//--------------------- .nv.info                  --------------------------
	.section	.nv.info,"",@"SHT_CUDA_INFO"
	.align	4


	//----- nvinfo : EIATTR_REGCOUNT
	.align		4
        /*0000*/ 	.byte	0x04, 0x2f
        /*0002*/ 	.short	(.L_1 - .L_0)
	.align		4
.L_0:
        /*0004*/ 	.word	index@(triton_poi_fused_convolution_25)
        /*0008*/ 	.word	0x0000000c


	//----- nvinfo : EIATTR_MIN_STACK_SIZE
	.align		4
.L_1:
        /*000c*/ 	.byte	0x04, 0x12
        /*000e*/ 	.short	(.L_3 - .L_2)
	.align		4
.L_2:
        /*0010*/ 	.word	index@(triton_poi_fused_convolution_25)
        /*0014*/ 	.word	0x00000000


	//----- nvinfo : EIATTR_FRAME_SIZE
	.align		4
.L_3:
        /*0018*/ 	.byte	0x04, 0x11
        /*001a*/ 	.short	(.L_5 - .L_4)
	.align		4
.L_4:
        /*001c*/ 	.word	index@(triton_poi_fused_convolution_25)
        /*0020*/ 	.word	0x00000000


	//----- nvinfo : EIATTR_MIN_STACK_SIZE
	.align		4
.L_5:
        /*0024*/ 	.byte	0x04, 0x12
        /*0026*/ 	.short	(.L_7 - .L_6)
	.align		4
.L_6:
        /*0028*/ 	.word	index@(triton_poi_fused_convolution_25)
        /*002c*/ 	.word	0x00000000
.L_7:


//--------------------- .nv.info.triton_poi_fused_convolution_25 --------------------------
	.section	.nv.info.triton_poi_fused_convolution_25,"",@"SHT_CUDA_INFO"
	.sectionflags	@""
	.align	4


	//----- nvinfo : EIATTR_CUDA_API_VERSION
	.align		4
        /*0000*/ 	.byte	0x04, 0x37
        /*0002*/ 	.short	(.L_9 - .L_8)
.L_8:
        /*0004*/ 	.word	0x0000007c


	//----- nvinfo : EIATTR_KPARAM_INFO
	.align		4
.L_9:
        /*0008*/ 	.byte	0x04, 0x17
        /*000a*/ 	.short	(.L_11 - .L_10)
.L_10:
        /*000c*/ 	.word	0x00000000
        /*0010*/ 	.short	0x0002
        /*0012*/ 	.short	0x0010
        /*0014*/ 	.byte	0x00, 0xf0, 0x11, 0x00


	//----- nvinfo : EIATTR_KPARAM_INFO
	.align		4
.L_11:
        /*0018*/ 	.byte	0x04, 0x17
        /*001a*/ 	.short	(.L_13 - .L_12)
.L_12:
        /*001c*/ 	.word	0x00000000
        /*0020*/ 	.short	0x0001
        /*0022*/ 	.short	0x0008
        /*0024*/ 	.byte	0x00, 0xf4, 0x21, 0x00


	//----- nvinfo : EIATTR_KPARAM_INFO
	.align		4
.L_13:
        /*0028*/ 	.byte	0x04, 0x17
        /*002a*/ 	.short	(.L_15 - .L_14)
.L_14:
        /*002c*/ 	.word	0x00000000
        /*0030*/ 	.short	0x0000
        /*0032*/ 	.short	0x0000
        /*0034*/ 	.byte	0x00, 0xf4, 0x21, 0x00


	//----- nvinfo : EIATTR_SPARSE_MMA_MASK
	.align		4
.L_15:
        /*0038*/ 	.byte	0x03, 0x50
        /*003a*/ 	.short	0x0000


	//----- nvinfo : EIATTR_MAXREG_COUNT
	.align		4
        /*003c*/ 	.byte	0x03, 0x1b
        /*003e*/ 	.short	0x00ff


	//----- nvinfo : EIATTR_EXIT_INSTR_OFFSETS
	.align		4
        /*0040*/ 	.byte	0x04, 0x1c
        /*0042*/ 	.short	(.L_17 - .L_16)


	//   ....[0]....
.L_16:
        /*0044*/ 	.word	0x00000180


	//----- nvinfo : EIATTR_REQNTID
	.align		4
.L_17:
        /*0048*/ 	.byte	0x04, 0x10
        /*004a*/ 	.short	(.L_19 - .L_18)
.L_18:
        /*004c*/ 	.word	0x00000080
        /*0050*/ 	.word	0x00000001
        /*0054*/ 	.word	0x00000001


	//----- nvinfo : EIATTR_CBANK_PARAM_SIZE
	.align		4
.L_19:
        /*0058*/ 	.byte	0x03, 0x19
        /*005a*/ 	.short	0x0014


	//----- nvinfo : EIATTR_PARAM_CBANK
	.align		4
        /*005c*/ 	.byte	0x04, 0x0a
        /*005e*/ 	.short	(.L_21 - .L_20)
	.align		4
.L_20:
        /*0060*/ 	.word	index@(.nv.constant0.triton_poi_fused_convolution_25)
        /*0064*/ 	.short	0x0210
        /*0066*/ 	.short	0x0014


	//----- nvinfo : EIATTR_SW_WAR
	.align		4
.L_21:
        /*0068*/ 	.byte	0x04, 0x36
        /*006a*/ 	.short	(.L_23 - .L_22)
.L_22:
        /*006c*/ 	.word	0x00000008
.L_23:


//--------------------- .nv.callgraph             --------------------------
	.section	.nv.callgraph,"",@"SHT_CUDA_CALLGRAPH"
	.align	4
	.sectionentsize	8
	.align		4
        /*0000*/ 	.word	0x00000000
	.align		4
        /*0004*/ 	.word	0xffffffff
	.align		4
        /*0008*/ 	.word	0x00000000
	.align		4
        /*000c*/ 	.word	0xfffffffe
	.align		4
        /*0010*/ 	.word	0x00000000
	.align		4
        /*0014*/ 	.word	0xfffffffd
	.align		4
        /*0018*/ 	.word	0x00000000
	.align		4
        /*001c*/ 	.word	0xfffffffc


//--------------------- .text.triton_poi_fused_convolution_25 --------------------------
	.section	.text.triton_poi_fused_convolution_25,"ax",@progbits
	.align	128
        .global         triton_poi_fused_convolution_25
        .type           triton_poi_fused_convolution_25,@function
        .size           triton_poi_fused_convolution_25,(.L_x_1 - triton_poi_fused_convolution_25)
        .other          triton_poi_fused_convolution_25,@"STO_CUDA_ENTRY STV_DEFAULT"
triton_poi_fused_convolution_25:
.text.triton_poi_fused_convolution_25:
[----:B------:R-:W-:Y:S01]  /*0000*/  LDC R1, c[0x0][0x28] ;  /* 0x00000a00ff017b82 */ /* 0x000fe20000000800 */
[----:B------:R-:W1:Y:S07]  /*0010*/  S2R R0, SR_TID.X ;  /* 0x0000000000007919 */ /* 0x000e6e0000002100 */
[----:B------:R-:W2:Y:S01]  /*0020*/  LDC.64 R4, c[0x0][0x218] ;  /* 0x00008600ff047b82 */ /* 0x000ea20000000a00 */
[----:B------:R-:W-:Y:S01]  /*0030*/  ULDC.64 UR4, c[0x0][0x208] ;  /* 0x0000820000047ab9 */ /* 0x000fe20000000a00 */
[----:B------:R-:W3:Y:S06]  /*0040*/  S2R R7, SR_CTAID.X ;  /* 0x0000000000077919 */ /* 0x000eec0000002500 */
[----:B------:R-:W4:Y:S01]  /*0050*/  LDC.64 R2, c[0x0][0x210] ;  /* 0x00008400ff027b82 */ /* 0x000f220000000a00 */
[----:B-1----:R-:W-:Y:S01]  /*0060*/  IMAD.SHL.U32 R0, R0, 0x2, RZ ;  /* 0x0000000200007824 */ /* 0x002fe200078e00ff */
[----:B---3--:R-:W-:-:S04]  /*0070*/  SHF.R.S32.HI R6, RZ, 0x17, R7 ;  /* 0x00000017ff067819 */ /* 0x008fc80000011407 */
[----:B------:R-:W-:Y:S02]  /*0080*/  LOP3.LUT R0, R0, 0xfe, RZ, 0xc0, !PT ;  /* 0x000000fe00007812 */ /* 0x000fe400078ec0ff */
[----:B------:R-:W-:-:S03]  /*0090*/  SGXT R6, R6, 0x1 ;  /* 0x000000010606781a */ /* 0x000fc60000000200 */
[----:B------:R-:W-:-:S04]  /*00a0*/  IMAD R7, R7, 0x100, R0 ;  /* 0x0000010007077824 */ /* 0x000fc800078e0200 */
[----:B----4-:R-:W-:Y:S01]  /*00b0*/  IMAD.WIDE R2, R7, 0x4, R2 ;  /* 0x0000000407027825 */ /* 0x010fe200078e0202 */
[----:B------:R-:W-:-:S04]  /*00c0*/  LEA.HI R6, R6, R7, RZ, 0x4 ;  /* 0x0000000706067211 */ /* 0x000fc800078f20ff */
[--C-:B------:R-:W-:Y:S02]  /*00d0*/  SHF.R.S32.HI R0, RZ, 0x4, R6.reuse ;  /* 0x00000004ff007819 */ /* 0x100fe40000011406 */
[----:B------:R-:W-:Y:S02]  /*00e0*/  SHF.R.S32.HI R9, RZ, 0x1f, R6 ;  /* 0x0000001fff097819 */ /* 0x000fe40000011406 */
[----:B------:R-:W3:Y:S02]  /*00f0*/  LDG.E.64 R6, desc[UR4][R2.64] ;  /* 0x0000000402067981 */ /* 0x000ee4000c1e1b00 */
[----:B------:R-:W-:-:S04]  /*0100*/  LEA.HI R9, R9, R0, RZ, 0x8 ;  /* 0x0000000009097211 */ /* 0x000fc800078f40ff */
[----:B------:R-:W-:-:S05]  /*0110*/  LOP3.LUT R9, R9, 0xffffff00, RZ, 0xc0, !PT ;  /* 0xffffff0009097812 */ /* 0x000fca00078ec0ff */
[----:B------:R-:W-:-:S04]  /*0120*/  IMAD.IADD R9, R0, 0x1, -R9 ;  /* 0x0000000100097824 */ /* 0x000fc800078e0a09 */
[----:B--2---:R-:W-:-:S06]  /*0130*/  IMAD.WIDE R4, R9, 0x4, R4 ;  /* 0x0000000409047825 */ /* 0x004fcc00078e0204 */
[----:B------:R-:W3:Y:S02]  /*0140*/  LDG.E.EL R4, desc[UR4][R4.64] ;  /* 0x0000000404047981 */ /* 0x000ee4000c2e1900 */
[--C-:B---3--:R-:W-:Y:S01]  /*0150*/  FADD R6, R6, R4.reuse ;  /* 0x0000000406067221 */ /* 0x108fe20000000000 */
[----:B------:R-:W-:-:S05]  /*0160*/  FADD R7, R7, R4 ;  /* 0x0000000407077221 */ /* 0x000fca0000000000 */
[----:B------:R-:W-:Y:S01]  /*0170*/  STG.E.64 desc[UR4][R2.64], R6 ;  /* 0x0000000602007986 */ /* 0x000fe2000c101b04 */
[----:B------:R-:W-:Y:S05]  /*0180*/  EXIT ;  /* 0x000000000000794d */ /* 0x000fea0003800000 */
.L_x_0:
[----:B------:R-:W-:-:S00]  /*0190*/  BRA `(.L_x_0) ;  /* 0xfffffffc00fc7947 */ /* 0x000fc0000383ffff */
[----:B------:R-:W-:-:S00]  /*01a0*/  NOP ;  /* 0x0000000000007918 */ /* 0x000fc00000000000 */
        /* <DEDUP_REMOVED lines=13> */
.L_x_1:


//--------------------- .nv.constant0.triton_poi_fused_convolution_25 --------------------------
	.section	.nv.constant0.triton_poi_fused_convolution_25,"a",@progbits
	.sectionflags	@""
	.align	4
.nv.constant0.triton_poi_fused_convolution_25:
	.zero		548
